	.headerflags	@"EF_CUDA_TEXMODE_UNIFIED EF_CUDA_64BIT_ADDRESS EF_CUDA_SM86 EF_CUDA_VIRTUAL_SM(EF_CUDA_SM86)"
	.elftype	@"ET_EXEC"


//--------------------- .nv.info                  --------------------------
	.section	.nv.info,"",@"SHT_CUDA_INFO"
	.align	4


	//----- nvinfo : EIATTR_REGCOUNT
	.align		4
        /*0000*/ 	.byte	0x04, 0x2f
        /*0002*/ 	.short	(.L_1 - .L_0)
	.align		4
.L_0:
        /*0004*/ 	.word	index@(entropy)
        /*0008*/ 	.word	0x00000012


	//----- nvinfo : EIATTR_FRAME_SIZE
	.align		4
.L_1:
        /*000c*/ 	.byte	0x04, 0x11
        /*000e*/ 	.short	(.L_3 - .L_2)
	.align		4
.L_2:
        /*0010*/ 	.word	index@($__internal_0_$__cuda_sm3x_div_rn_noftz_f32_slowpath)
        /*0014*/ 	.word	0x00000000


	//----- nvinfo : EIATTR_FRAME_SIZE
	.align		4
.L_3:
        /*0018*/ 	.byte	0x04, 0x11
        /*001a*/ 	.short	(.L_5 - .L_4)
	.align		4
.L_4:
        /*001c*/ 	.word	index@(entropy)
        /*0020*/ 	.word	0x00000000


	//----- nvinfo : EIATTR_MIN_STACK_SIZE
	.align		4
.L_5:
        /*0024*/ 	.byte	0x04, 0x12
        /*0026*/ 	.short	(.L_7 - .L_6)
	.align		4
.L_6:
        /*0028*/ 	.word	index@(entropy)
        /*002c*/ 	.word	0x00000000
.L_7:


//--------------------- .nv.info.entropy          --------------------------
	.section	.nv.info.entropy,"",@"SHT_CUDA_INFO"
	.sectionflags	@""
	.align	4


	//----- nvinfo : EIATTR_CUDA_API_VERSION
	.align		4
        /*0000*/ 	.byte	0x04, 0x37
        /*0002*/ 	.short	(.L_9 - .L_8)
.L_8:
        /*0004*/ 	.word	0x0000007e


	//----- nvinfo : EIATTR_SW2861232_WAR
	.align		4
.L_9:
        /*0008*/ 	.byte	0x01, 0x35
	.zero		2


	//----- nvinfo : EIATTR_PARAM_CBANK
	.align		4
        /*000c*/ 	.byte	0x04, 0x0a
        /*000e*/ 	.short	(.L_11 - .L_10)
	.align		4
.L_10:
        /*0010*/ 	.word	index@(.nv.constant0.entropy)
        /*0014*/ 	.short	0x0160
        /*0016*/ 	.short	0x0018


	//----- nvinfo : EIATTR_CBANK_PARAM_SIZE
	.align		4
.L_11:
        /*0018*/ 	.byte	0x03, 0x19
        /*001a*/ 	.short	0x0018


	//----- nvinfo : EIATTR_KPARAM_INFO
	.align		4
        /*001c*/ 	.byte	0x04, 0x17
        /*001e*/ 	.short	(.L_13 - .L_12)
.L_12:
        /*0020*/ 	.word	0x00000000
        /*0024*/ 	.short	0x0003
        /*0026*/ 	.short	0x0014
        /*0028*/ 	.byte	0x00, 0xf0, 0x11, 0x00


	//----- nvinfo : EIATTR_KPARAM_INFO
	.align		4
.L_13:
        /*002c*/ 	.byte	0x04, 0x17
        /*002e*/ 	.short	(.L_15 - .L_14)
.L_14:
        /*0030*/ 	.word	0x00000000
        /*0034*/ 	.short	0x0002
        /*0036*/ 	.short	0x0010
        /*0038*/ 	.byte	0x00, 0xf0, 0x11, 0x00


	//----- nvinfo : EIATTR_KPARAM_INFO
	.align		4
.L_15:
        /*003c*/ 	.byte	0x04, 0x17
        /*003e*/ 	.short	(.L_17 - .L_16)
.L_16:
        /*0040*/ 	.word	0x00000000
        /*0044*/ 	.short	0x0001
        /*0046*/ 	.short	0x0008
        /*0048*/ 	.byte	0x00, 0xf0, 0x21, 0x00


	//----- nvinfo : EIATTR_KPARAM_INFO
	.align		4
.L_17:
        /*004c*/ 	.byte	0x04, 0x17
        /*004e*/ 	.short	(.L_19 - .L_18)
.L_18:
        /*0050*/ 	.word	0x00000000
        /*0054*/ 	.short	0x0000
        /*0056*/ 	.short	0x0000
        /*0058*/ 	.byte	0x00, 0xf0, 0x21, 0x00


	//----- nvinfo : EIATTR_MAXREG_COUNT
	.align		4
.L_19:
        /*005c*/ 	.byte	0x03, 0x1b
        /*005e*/ 	.short	0x00ff


	//----- nvinfo : EIATTR_EXIT_INSTR_OFFSETS
	.align		4
        /*0060*/ 	.byte	0x04, 0x1c
        /*0062*/ 	.short	(.L_21 - .L_20)


	//   ....[0]....
.L_20:
        /*0064*/ 	.word	0x000004c0


	//   ....[1]....
        /*0068*/ 	.word	0x00000510


	//----- nvinfo : EIATTR_CRS_STACK_SIZE
	.align		4
.L_21:
        /*006c*/ 	.byte	0x04, 0x1e
        /*006e*/ 	.short	(.L_23 - .L_22)
.L_22:
        /*0070*/ 	.word	0x00000000
.L_23:


//--------------------- .nv.callgraph             --------------------------
	.section	.nv.callgraph,"",@"SHT_CUDA_CALLGRAPH"
	.align	4
	.sectionentsize	8
	.align		4
        /*0000*/ 	.word	0x00000000
	.align		4
        /*0004*/ 	.word	0xffffffff
	.align		4
        /*0008*/ 	.word	0x00000000
	.align		4
        /*000c*/ 	.word	0xfffffffe
	.align		4
        /*0010*/ 	.word	0x00000000
	.align		4
        /*0014*/ 	.word	0xfffffffd
	.align		4
        /*0018*/ 	.word	0x00000000
	.align		4
        /*001c*/ 	.word	0xfffffffc


//--------------------- .nv.rel.action            --------------------------
	.section	.nv.rel.action,"",@"SHT_CUDA_RELOCINFO"
	.align	8
	.sectionentsize	8
        /*0000*/ 	.byte	0x73, 0x00, 0x00, 0x00, 0x00, 0x00, 0x00, 0x00, 0x00, 0x00, 0x00, 0x11, 0x25, 0x00, 0x05, 0x36


//--------------------- .nv.constant0.entropy     --------------------------
	.section	.nv.constant0.entropy,"a",@progbits
	.sectionflags	@""
	.align	4
.nv.constant0.entropy:
	.zero		376


//--------------------- .text.entropy             --------------------------
	.section	.text.entropy,"ax",@progbits
	.sectionflags	@"SHF_BARRIERS=1"
	.sectioninfo	@"SHI_REGISTERS=18"
	.align	128
        .global         entropy
        .type           entropy,@function
        .size           entropy,(.L_x_18 - entropy)
        .other          entropy,@"STO_CUDA_ENTRY STV_DEFAULT"
entropy:
.text.entropy:
[----:B------:R-:W-:Y:S02]  /*0000*/  IMAD.MOV.U32 R1, RZ, RZ, c[0x0][0x28] ;  /* 0x00000a00ff017624 */ /* 0x000fe400078e00ff */
[----:B------:R-:W0:Y:S01]  /*0010*/  S2R R0, SR_CTAID.X ;  /* 0x0000000000007919 */ /* 0x000e220000002500 */
[----:B------:R-:W-:Y:S01]  /*0020*/  ULDC.64 UR6, c[0x0][0x118] ;  /* 0x0000460000067ab9 */ /* 0x000fe20000000a00 */
[----:B------:R-:W-:Y:S01]  /*0030*/  BSSY B0, `(.L_x_0) ;  /* 0x0000019000007945 */ /* 0x000fe20003800000 */
[----:B------:R-:W-:Y:S01]  /*0040*/  IMAD.MOV.U32 R7, RZ, RZ, RZ ;  /* 0x000000ffff077224 */ /* 0x000fe200078e00ff */
[----:B------:R-:W0:Y:S04]  /*0050*/  S2R R3, SR_TID.X ;  /* 0x0000000000037919 */ /* 0x000e280000002100 */
[----:B------:R-:W1:Y:S01]  /*0060*/  S2R R4, SR_CTAID.Y ;  /* 0x0000000000047919 */ /* 0x000e620000002600 */
[----:B0-----:R-:W-:-:S05]  /*0070*/  IMAD R5, R0, c[0x0][0x0], R3 ;  /* 0x0000000000057a24 */ /* 0x001fca00078e0203 */
[----:B------:R-:W-:-:S13]  /*0080*/  ISETP.GE.AND P0, PT, R5, c[0x0][0x170], PT ;  /* 0x00005c0005007a0c */ /* 0x000fda0003f06270 */
[----:B------:R-:W-:Y:S05]  /*0090*/  @P0 BRA `(.L_x_1) ;  /* 0x0000012000000947 */ /* 0x000fea0003800000 */
[----:B-1----:R-:W-:Y:S02]  /*00a0*/  IMAD.MOV.U32 R7, RZ, RZ, 0x4 ;  /* 0x00000004ff077424 */ /* 0x002fe400078e00ff */
[----:B------:R-:W-:-:S04]  /*00b0*/  IMAD R6, R4, c[0x0][0x170], R5 ;  /* 0x00005c0004067a24 */ /* 0x000fc800078e0205 */
[----:B------:R-:W-:-:S05]  /*00c0*/  IMAD.WIDE R6, R6, R7, c[0x0][0x160] ;  /* 0x0000580006067625 */ /* 0x000fca00078e0207 */
[----:B------:R-:W2:Y:S01]  /*00d0*/  LDG.E R0, [R6.64] ;  /* 0x0000000606007981 */ /* 0x000ea2000c1e1900 */
[----:B------:R-:W0:Y:S01]  /*00e0*/  MUFU.RCP R2, c[0x0][0x174] ;  /* 0x00005d0000027b08 */ /* 0x000e220000001000 */
[----:B------:R-:W-:Y:S01]  /*00f0*/  IMAD.MOV.U32 R5, RZ, RZ, c[0x0][0x174] ;  /* 0x00005d00ff057624 */ /* 0x000fe200078e00ff */
[----:B------:R-:W-:Y:S03]  /*0100*/  BSSY B1, `(.L_x_2) ;  /* 0x000000a000017945 */ /* 0x000fe60003800000 */
[----:B0-----:R-:W-:-:S04]  /*0110*/  FFMA R5, R2, -R5, 1 ;  /* 0x3f80000002057423 */ /* 0x001fc80000000805 */
[----:B------:R-:W-:Y:S01]  /*0120*/  FFMA R5, R2, R5, R2 ;  /* 0x0000000502057223 */ /* 0x000fe20000000002 */
[----:B--2---:R-:W0:Y:S03]  /*0130*/  FCHK P0, R0, c[0x0][0x174] ;  /* 0x00005d0000007b02 */ /* 0x004e260000000000 */
[----:B------:R-:W-:-:S04]  /*0140*/  FFMA R2, R0, R5, RZ ;  /* 0x0000000500027223 */ /* 0x000fc800000000ff */
[----:B------:R-:W-:-:S04]  /*0150*/  FFMA R8, R2, -c[0x0][0x174], R0 ;  /* 0x80005d0002087a23 */ /* 0x000fc80000000000 */
[----:B------:R-:W-:Y:S01]  /*0160*/  FFMA R2, R5, R8, R2 ;  /* 0x0000000805027223 */ /* 0x000fe20000000002 */
[----:B0-----:R-:W-:Y:S05]  /*0170*/  @!P0 BRA `(.L_x_3) ;  /* 0x0000002000008947 */ /* 0x001fea0003800000 */
[----:B------:R-:W-:Y:S02]  /*0180*/  MOV R6, 0x1a0 ;  /* 0x000001a000067802 */ /* 0x000fe40000000f00 */
[----:B------:R-:W-:Y:S05]  /*0190*/  CALL.REL.NOINC `($__internal_0_$__cuda_sm3x_div_rn_noftz_f32_slowpath) ;  /* 0x0000038000007944 */ /* 0x000fea0003c00000 */
.L_x_3:
[----:B------:R-:W-:Y:S05]  /*01a0*/  BSYNC B1 ;  /* 0x0000000000017941 */ /* 0x000fea0003800000 */
.L_x_2:
[----:B0-----:R-:W-:Y:S02]  /*01b0*/  IMAD.MOV.U32 R7, RZ, RZ, R2 ;  /* 0x000000ffff077224 */ /* 0x001fe400078e0002 */
.L_x_1:
[----:B-1----:R-:W-:Y:S05]  /*01c0*/  BSYNC B0 ;  /* 0x0000000000007941 */ /* 0x002fea0003800000 */
.L_x_0:
[C---:B------:R-:W-:Y:S01]  /*01d0*/  FMUL R0, R7.reuse, 8388608 ;  /* 0x4b00000007007820 */ /* 0x040fe20000400000 */
[----:B------:R-:W-:Y:S01]  /*01e0*/  FSETP.GEU.AND P0, PT, R7, 1.175494350822287508e-38, PT ;  /* 0x008000000700780b */ /* 0x000fe20003f0e000 */
[----:B------:R-:W-:Y:S01]  /*01f0*/  IMAD.MOV.U32 R5, RZ, RZ, 0x3e055027 ;  /* 0x3e055027ff057424 */ /* 0x000fe200078e00ff */
[----:B------:R-:W-:Y:S02]  /*0200*/  ULDC UR4, c[0x0][0x0] ;  /* 0x0000000000047ab9 */ /* 0x000fe40000000800 */
[----:B------:R-:W-:Y:S01]  /*0210*/  FSEL R11, R0, R7, !P0 ;  /* 0x00000007000b7208 */ /* 0x000fe20004000000 */
[----:B------:R-:W-:-:S03]  /*0220*/  USHF.R.U32.HI UR4, URZ, 0x1, UR4 ;  /* 0x000000013f047899 */ /* 0x000fc60008011604 */
[C---:B------:R-:W-:Y:S02]  /*0230*/  IADD3 R0, R11.reuse, -0x3f2aaaab, RZ ;  /* 0xc0d555550b007810 */ /* 0x040fe40007ffe0ff */
[----:B------:R-:W-:Y:S02]  /*0240*/  ISETP.GE.U32.AND P1, PT, R11, 0x7f800000, PT ;  /* 0x7f8000000b00780c */ /* 0x000fe40003f26070 */
[----:B------:R-:W-:-:S05]  /*0250*/  LOP3.LUT R2, R0, 0xff800000, RZ, 0xc0, !PT ;  /* 0xff80000000027812 */ /* 0x000fca00078ec0ff */
[----:B------:R-:W-:-:S04]  /*0260*/  IMAD.IADD R0, R11, 0x1, -R2 ;  /* 0x000000010b007824 */ /* 0x000fc800078e0a02 */
[----:B------:R-:W-:Y:S01]  /*0270*/  FADD R6, R0, -1 ;  /* 0xbf80000000067421 */ /* 0x000fe20000000000 */
[----:B------:R-:W-:Y:S02]  /*0280*/  FSEL R0, RZ, -23, P0 ;  /* 0xc1b80000ff007808 */ /* 0x000fe40000000000 */
[----:B------:R-:W-:Y:S01]  /*0290*/  FSETP.NEU.AND P0, PT, R11, RZ, PT ;  /* 0x000000ff0b00720b */ /* 0x000fe20003f0d000 */
[----:B------:R-:W-:-:S04]  /*02a0*/  FFMA R5, R6, -R5, 0.14084610342979431152 ;  /* 0x3e1039f606057423 */ /* 0x000fc80000000805 */
[----:B------:R-:W-:-:S04]  /*02b0*/  FFMA R5, R6, R5, -0.12148627638816833496 ;  /* 0xbdf8cdcc06057423 */ /* 0x000fc80000000005 */
[----:B------:R-:W-:-:S04]  /*02c0*/  FFMA R5, R6, R5, 0.13980610668659210205 ;  /* 0x3e0f295506057423 */ /* 0x000fc80000000005 */
[----:B------:R-:W-:-:S04]  /*02d0*/  FFMA R5, R6, R5, -0.16684235632419586182 ;  /* 0xbe2ad8b906057423 */ /* 0x000fc80000000005 */
[----:B------:R-:W-:-:S04]  /*02e0*/  FFMA R5, R6, R5, 0.20012299716472625732 ;  /* 0x3e4ced0b06057423 */ /* 0x000fc80000000005 */
[----:B------:R-:W-:-:S04]  /*02f0*/  FFMA R5, R6, R5, -0.24999669194221496582 ;  /* 0xbe7fff2206057423 */ /* 0x000fc80000000005 */
[----:B------:R-:W-:-:S04]  /*0300*/  FFMA R5, R6, R5, 0.33333182334899902344 ;  /* 0x3eaaaa7806057423 */ /* 0x000fc80000000005 */
[C---:B------:R-:W-:Y:S01]  /*0310*/  FFMA R9, R6.reuse, R5, -0.5 ;  /* 0xbf00000006097423 */ /* 0x040fe20000000005 */
[----:B------:R-:W-:Y:S01]  /*0320*/  I2FP.F32.S32 R5, R2 ;  /* 0x0000000200057245 */ /* 0x000fe20000201400 */
[----:B------:R-:W-:Y:S02]  /*0330*/  @P1 IMAD.MOV.U32 R2, RZ, RZ, 0x7f800000 ;  /* 0x7f800000ff021424 */ /* 0x000fe400078e00ff */
[C---:B------:R-:W-:Y:S02]  /*0340*/  FMUL R9, R6.reuse, R9 ;  /* 0x0000000906097220 */ /* 0x040fe40000400000 */
[----:B------:R-:W-:Y:S02]  /*0350*/  FFMA R0, R5, 1.1920928955078125e-07, R0 ;  /* 0x3400000005007823 */ /* 0x000fe40000000000 */
[----:B------:R-:W-:-:S04]  /*0360*/  FFMA R9, R6, R9, R6 ;  /* 0x0000000906097223 */ /* 0x000fc80000000006 */
[----:B------:R-:W-:Y:S01]  /*0370*/  FFMA R0, R0, 0.69314718246459960938, R9 ;  /* 0x3f31721800007823 */ /* 0x000fe20000000009 */
[----:B------:R-:W-:Y:S01]  /*0380*/  @P1 FFMA R0, R11, R2, +INF ;  /* 0x7f8000000b001423 */ /* 0x000fe20000000002 */
[----:B------:R-:W-:-:S04]  /*0390*/  ISETP.NE.AND P1, PT, RZ, UR4, PT ;  /* 0x00000004ff007c0c */ /* 0x000fc8000bf25270 */
[----:B------:R-:W-:Y:S02]  /*03a0*/  FSEL R0, R0, -INF , P0 ;  /* 0xff80000000007808 */ /* 0x000fe40000000000 */
[----:B------:R-:W-:-:S03]  /*03b0*/  ISETP.NE.AND P0, PT, R3, RZ, PT ;  /* 0x000000ff0300720c */ /* 0x000fc60003f05270 */
[----:B------:R-:W-:-:S05]  /*03c0*/  FFMA R0, -R0, R7, -RZ ;  /* 0x0000000700007223 */ /* 0x000fca00000009ff */
[----:B------:R0:W-:Y:S04]  /*03d0*/  STS [R3.X4], R0 ;  /* 0x0000000003007388 */ /* 0x0001e80000004800 */
[----:B------:R-:W-:Y:S06]  /*03e0*/  BAR.SYNC.DEFER_BLOCKING 0x0 ;  /* 0x0000000000007b1d */ /* 0x000fec0000010000 */
[----:B------:R-:W-:Y:S05]  /*03f0*/  @!P1 BRA `(.L_x_4) ;  /* 0x000000c000009947 */ /* 0x000fea0003800000 */
[----:B0-----:R-:W-:Y:S02]  /*0400*/  IMAD.SHL.U32 R0, R3, 0x4, RZ ;  /* 0x0000000403007824 */ /* 0x001fe400078e00ff */
[----:B------:R-:W-:-:S05]  /*0410*/  IMAD.U32 R2, RZ, RZ, UR4 ;  /* 0x00000004ff027e24 */ /* 0x000fca000f8e00ff */
.L_x_5:
[----:B------:R-:W-:-:S13]  /*0420*/  ISETP.GE.AND P1, PT, R3, R2, PT ;  /* 0x000000020300720c */ /* 0x000fda0003f26270 */
[----:B------:R-:W-:Y:S01]  /*0430*/  @!P1 IMAD R5, R2, 0x4, R0 ;  /* 0x0000000402059824 */ /* 0x000fe200078e0200 */
[----:B------:R-:W-:Y:S01]  /*0440*/  @!P1 LDS R6, [R3.X4] ;  /* 0x0000000003069984 */ /* 0x000fe20000004800 */
[----:B------:R-:W-:-:S04]  /*0450*/  SHF.R.U32.HI R2, RZ, 0x1, R2 ;  /* 0x00000001ff027819 */ /* 0x000fc80000011602 */
[----:B------:R-:W0:Y:S02]  /*0460*/  @!P1 LDS R5, [R5] ;  /* 0x0000000005059984 */ /* 0x000e240000000800 */
[----:B0-----:R-:W-:-:S05]  /*0470*/  @!P1 FADD R6, R6, R5 ;  /* 0x0000000506069221 */ /* 0x001fca0000000000 */
[----:B------:R0:W-:Y:S04]  /*0480*/  @!P1 STS [R3.X4], R6 ;  /* 0x0000000603009388 */ /* 0x0001e80000004800 */
[----:B------:R-:W-:Y:S01]  /*0490*/  BAR.SYNC.DEFER_BLOCKING 0x0 ;  /* 0x0000000000007b1d */ /* 0x000fe20000010000 */
[----:B------:R-:W-:-:S13]  /*04a0*/  ISETP.NE.AND P1, PT, R2, RZ, PT ;  /* 0x000000ff0200720c */ /* 0x000fda0003f25270 */
[----:B0-----:R-:W-:Y:S05]  /*04b0*/  @P1 BRA `(.L_x_5) ;  /* 0xffffff6000001947 */ /* 0x001fea000383ffff */
.L_x_4:
[----:B0-----:R-:W-:Y:S05]  /*04c0*/  @P0 EXIT ;  /* 0x000000000000094d */ /* 0x001fea0003800000 */
[----:B------:R-:W0:Y:S01]  /*04d0*/  LDS R3, [RZ] ;  /* 0x00000000ff037984 */ /* 0x000e220000000800 */
[----:B------:R-:W-:-:S04]  /*04e0*/  IMAD.MOV.U32 R5, RZ, RZ, 0x4 ;  /* 0x00000004ff057424 */ /* 0x000fc800078e00ff */
[----:B------:R-:W-:-:S05]  /*04f0*/  IMAD.WIDE R4, R4, R5, c[0x0][0x168] ;  /* 0x00005a0004047625 */ /* 0x000fca00078e0205 */
[----:B0-----:R-:W-:Y:S01]  /*0500*/  RED.E.ADD.F32.FTZ.RN.STRONG.GPU [R4.64], R3 ;  /* 0x000000030400798e */ /* 0x001fe2000c10e786 */
[----:B------:R-:W-:Y:S05]  /*0510*/  EXIT ;  /* 0x000000000000794d */ /* 0x000fea0003800000 */
        .weak           $__internal_0_$__cuda_sm3x_div_rn_noftz_f32_slowpath
        .type           $__internal_0_$__cuda_sm3x_div_rn_noftz_f32_slowpath,@function
        .size           $__internal_0_$__cuda_sm3x_div_rn_noftz_f32_slowpath,(.L_x_18 - $__internal_0_$__cuda_sm3x_div_rn_noftz_f32_slowpath)
$__internal_0_$__cuda_sm3x_div_rn_noftz_f32_slowpath:
[----:B------:R-:W-:Y:S01]  /*0520*/  IMAD.MOV.U32 R2, RZ, RZ, c[0x0][0x174] ;  /* 0x00005d00ff027624 */ /* 0x000fe200078e00ff */
[--C-:B------:R-:W-:Y:S01]  /*0530*/  SHF.R.U32.HI R5, RZ, 0x17, R0.reuse ;  /* 0x00000017ff057819 */ /* 0x100fe20000011600 */
[----:B------:R-:W-:Y:S01]  /*0540*/  BSSY B2, `(.L_x_6) ;  /* 0x0000064000027945 */ /* 0x000fe20003800000 */
[----:B------:R-:W-:Y:S02]  /*0550*/  IMAD.MOV.U32 R8, RZ, RZ, R0 ;  /* 0x000000ffff087224 */ /* 0x000fe400078e0000 */
[----:B------:R-:W-:Y:S01]  /*0560*/  SHF.R.U32.HI R7, RZ, 0x17, R2 ;  /* 0x00000017ff077819 */ /* 0x000fe20000011602 */
[----:B------:R-:W-:Y:S01]  /*0570*/  IMAD.MOV.U32 R9, RZ, RZ, c[0x0][0x174] ;  /* 0x00005d00ff097624 */ /* 0x000fe200078e00ff */
[----:B------:R-:W-:Y:S02]  /*0580*/  LOP3.LUT R5, R5, 0xff, RZ, 0xc0, !PT ;  /* 0x000000ff05057812 */ /* 0x000fe400078ec0ff */
[----:B------:R-:W-:-:S02]  /*0590*/  LOP3.LUT R7, R7, 0xff, RZ, 0xc0, !PT ;  /* 0x000000ff07077812 */ /* 0x000fc400078ec0ff */
[----:B------:R-:W-:Y:S02]  /*05a0*/  IADD3 R11, R5, -0x1, RZ ;  /* 0xffffffff050b7810 */ /* 0x000fe40007ffe0ff */
[----:B------:R-:W-:-:S04]  /*05b0*/  IADD3 R12, R7, -0x1, RZ ;  /* 0xffffffff070c7810 */ /* 0x000fc80007ffe0ff */
[----:B------:R-:W-:-:S04]  /*05c0*/  ISETP.GT.U32.AND P0, PT, R12, 0xfd, PT ;  /* 0x000000fd0c00780c */ /* 0x000fc80003f04070 */
[----:B------:R-:W-:-:S13]  /*05d0*/  ISETP.GT.U32.OR P0, PT, R11, 0xfd, P0 ;  /* 0x000000fd0b00780c */ /* 0x000fda0000704470 */
[----:B------:R-:W-:Y:S01]  /*05e0*/  @!P0 IMAD.MOV.U32 R10, RZ, RZ, RZ ;  /* 0x000000ffff0a8224 */ /* 0x000fe200078e00ff */
[----:B------:R-:W-:Y:S05]  /*05f0*/  @!P0 BRA `(.L_x_7) ;  /* 0x0000017000008947 */ /* 0x000fea0003800000 */
[----:B------:R-:W-:Y:S02]  /*0600*/  FSETP.GTU.FTZ.AND P1, PT, |R2|, +INF , PT ;  /* 0x7f8000000200780b */ /* 0x000fe40003f3c200 */
[----:B------:R-:W-:-:S04]  /*0610*/  FSETP.GTU.FTZ.AND P0, PT, |R0|, +INF , PT ;  /* 0x7f8000000000780b */ /* 0x000fc80003f1c200 */
[----:B------:R-:W-:-:S13]  /*0620*/  PLOP3.LUT P0, PT, P0, P1, PT, 0xa8, 0x0 ;  /* 0x000000000000781c */ /* 0x000fda0000703570 */
[----:B------:R-:W-:Y:S05]  /*0630*/  @P0 BRA `(.L_x_8) ;  /* 0x0000053000000947 */ /* 0x000fea0003800000 */
[----:B------:R-:W-:-:S13]  /*0640*/  LOP3.LUT P0, RZ, R9, 0x7fffffff, R8, 0xc8, !PT ;  /* 0x7fffffff09ff7812 */ /* 0x000fda000780c808 */
[----:B------:R-:W-:Y:S05]  /*0650*/  @!P0 BRA `(.L_x_9) ;  /* 0x000004f000008947 */ /* 0x000fea0003800000 */
[----:B------:R-:W-:Y:S02]  /*0660*/  FSETP.NEU.FTZ.AND P2, PT, |R0|, +INF , PT ;  /* 0x7f8000000000780b */ /* 0x000fe40003f5d200 */
[----:B------:R-:W-:Y:S02]  /*0670*/  FSETP.NEU.FTZ.AND P1, PT, |R2|, +INF , PT ;  /* 0x7f8000000200780b */ /* 0x000fe40003f3d200 */
[----:B------:R-:W-:-:S11]  /*0680*/  FSETP.NEU.FTZ.AND P0, PT, |R0|, +INF , PT ;  /* 0x7f8000000000780b */ /* 0x000fd60003f1d200 */
[----:B------:R-:W-:Y:S05]  /*0690*/  @!P1 BRA !P2, `(.L_x_9) ;  /* 0x000004b000009947 */ /* 0x000fea0005000000 */
[----:B------:R-:W-:-:S04]  /*06a0*/  LOP3.LUT P2, RZ, R8, 0x7fffffff, RZ, 0xc0, !PT ;  /* 0x7fffffff08ff7812 */ /* 0x000fc8000784c0ff */
[----:B------:R-:W-:-:S13]  /*06b0*/  PLOP3.LUT P1, PT, P1, P2, PT, 0x2a, 0x0 ;  /* 0x000000000000781c */ /* 0x000fda0000f24572 */
[----:B------:R-:W-:Y:S05]  /*06c0*/  @P1 BRA `(.L_x_10) ;  /* 0x0000046000001947 */ /* 0x000fea0003800000 */
[----:B------:R-:W-:-:S04]  /*06d0*/  LOP3.LUT P1, RZ, R9, 0x7fffffff, RZ, 0xc0, !PT ;  /* 0x7fffffff09ff7812 */ /* 0x000fc8000782c0ff */
[----:B------:R-:W-:-:S13]  /*06e0*/  PLOP3.LUT P0, PT, P0, P1, PT, 0x2a, 0x0 ;  /* 0x000000000000781c */ /* 0x000fda0000702572 */
[----:B------:R-:W-:Y:S05]  /*06f0*/  @P0 BRA `(.L_x_11) ;  /* 0x0000040000000947 */ /* 0x000fea0003800000 */
[----:B------:R-:W-:Y:S02]  /*0700*/  ISETP.GE.AND P0, PT, R11, RZ, PT ;  /* 0x000000ff0b00720c */ /* 0x000fe40003f06270 */
[----:B------:R-:W-:-:S11]  /*0710*/  ISETP.GE.AND P1, PT, R12, RZ, PT ;  /* 0x000000ff0c00720c */ /* 0x000fd60003f26270 */
[----:B------:R-:W-:Y:S01]  /*0720*/  @P0 IMAD.MOV.U32 R10, RZ, RZ, RZ ;  /* 0x000000ffff0a0224 */ /* 0x000fe200078e00ff */
[----:B------:R-:W-:Y:S01]  /*0730*/  @!P0 FFMA R8, R0, 1.84467440737095516160e+19, RZ ;  /* 0x5f80000000088823 */ /* 0x000fe200000000ff */
[----:B------:R-:W-:Y:S01]  /*0740*/  @!P0 IMAD.MOV.U32 R10, RZ, RZ, -0x40 ;  /* 0xffffffc0ff0a8424 */ /* 0x000fe200078e00ff */
[----:B------:R-:W-:-:S04]  /*0750*/  @!P1 FFMA R9, R2, 1.84467440737095516160e+19, RZ ;  /* 0x5f80000002099823 */ /* 0x000fc800000000ff */
[----:B------:R-:W-:Y:S02]  /*0760*/  @!P1 IADD3 R10, R10, 0x40, RZ ;  /* 0x000000400a0a9810 */ /* 0x000fe40007ffe0ff */
.L_x_7:
[----:B------:R-:W-:Y:S01]  /*0770*/  LEA R0, R7, 0xc0800000, 0x17 ;  /* 0xc080000007007811 */ /* 0x000fe200078eb8ff */
[----:B------:R-:W-:Y:S01]  /*0780*/  BSSY B3, `(.L_x_12) ;  /* 0x0000036000037945 */ /* 0x000fe20003800000 */
[----:B------:R-:W-:-:S03]  /*0790*/  IADD3 R5, R5, -0x7f, RZ ;  /* 0xffffff8105057810 */ /* 0x000fc60007ffe0ff */
[----:B------:R-:W-:Y:S02]  /*07a0*/  IMAD.IADD R9, R9, 0x1, -R0 ;  /* 0x0000000109097824 */ /* 0x000fe400078e0a00 */
[C---:B------:R-:W-:Y:S01]  /*07b0*/  IMAD R0, R5.reuse, -0x800000, R8 ;  /* 0xff80000005007824 */ /* 0x040fe200078e0208 */
[----:B------:R-:W-:Y:S01]  /*07c0*/  IADD3 R5, R5, 0x7f, -R7 ;  /* 0x0000007f05057810 */ /* 0x000fe20007ffe807 */
[----:B------:R-:W0:Y:S01]  /*07d0*/  MUFU.RCP R2, R9 ;  /* 0x0000000900027308 */ /* 0x000e220000001000 */
[----:B------:R-:W-:-:S03]  /*07e0*/  FADD.FTZ R11, -R9, -RZ ;  /* 0x800000ff090b7221 */ /* 0x000fc60000010100 */
[----:B------:R-:W-:Y:S01]  /*07f0*/  IMAD.IADD R5, R5, 0x1, R10 ;  /* 0x0000000105057824 */ /* 0x000fe200078e020a */
[----:B0-----:R-:W-:-:S04]  /*0800*/  FFMA R13, R2, R11, 1 ;  /* 0x3f800000020d7423 */ /* 0x001fc8000000000b */
[----:B------:R-:W-:-:S04]  /*0810*/  FFMA R15, R2, R13, R2 ;  /* 0x0000000d020f7223 */ /* 0x000fc80000000002 */
[----:B------:R-:W-:-:S04]  /*0820*/  FFMA R2, R0, R15, RZ ;  /* 0x0000000f00027223 */ /* 0x000fc800000000ff */
[----:B------:R-:W-:-:S04]  /*0830*/  FFMA R13, R11, R2, R0 ;  /* 0x000000020b0d7223 */ /* 0x000fc80000000000 */
[----:B------:R-:W-:-:S04]  /*0840*/  FFMA R8, R15, R13, R2 ;  /* 0x0000000d0f087223 */ /* 0x000fc80000000002 */
[----:B------:R-:W-:-:S04]  /*0850*/  FFMA R11, R11, R8, R0 ;  /* 0x000000080b0b7223 */ /* 0x000fc80000000000 */
[----:B------:R-:W-:-:S05]  /*0860*/  FFMA R2, R15, R11, R8 ;  /* 0x0000000b0f027223 */ /* 0x000fca0000000008 */
[----:B------:R-:W-:-:S04]  /*0870*/  SHF.R.U32.HI R0, RZ, 0x17, R2 ;  /* 0x00000017ff007819 */ /* 0x000fc80000011602 */
[----:B------:R-:W-:-:S05]  /*0880*/  LOP3.LUT R0, R0, 0xff, RZ, 0xc0, !PT ;  /* 0x000000ff00007812 */ /* 0x000fca00078ec0ff */
[----:B------:R-:W-:-:S05]  /*0890*/  IMAD.IADD R9, R0, 0x1, R5 ;  /* 0x0000000100097824 */ /* 0x000fca00078e0205 */
[----:B------:R-:W-:-:S04]  /*08a0*/  IADD3 R0, R9, -0x1, RZ ;  /* 0xffffffff09007810 */ /* 0x000fc80007ffe0ff */
[----:B------:R-:W-:-:S13]  /*08b0*/  ISETP.GE.U32.AND P0, PT, R0, 0xfe, PT ;  /* 0x000000fe0000780c */ /* 0x000fda0003f06070 */
[----:B------:R-:W-:Y:S05]  /*08c0*/  @!P0 BRA `(.L_x_13) ;  /* 0x0000020000008947 */ /* 0x000fea0003800000 */
[----:B------:R-:W-:-:S13]  /*08d0*/  ISETP.GT.AND P0, PT, R9, 0xfe, PT ;  /* 0x000000fe0900780c */ /* 0x000fda0003f04270 */
[----:B------:R-:W-:Y:S05]  /*08e0*/  @P0 BRA `(.L_x_14) ;  /* 0x000001b000000947 */ /* 0x000fea0003800000 */
[----:B------:R-:W-:-:S13]  /*08f0*/  ISETP.GE.AND P0, PT, R9, 0x1, PT ;  /* 0x000000010900780c */ /* 0x000fda0003f06270 */
[----:B------:R-:W-:Y:S05]  /*0900*/  @P0 BRA `(.L_x_15) ;  /* 0x000001d000000947 */ /* 0x000fea0003800000 */
[----:B------:R-:W-:Y:S02]  /*0910*/  ISETP.GE.AND P0, PT, R9, -0x18, PT ;  /* 0xffffffe80900780c */ /* 0x000fe40003f06270 */
[----:B------:R-:W-:-:S11]  /*0920*/  LOP3.LUT R2, R2, 0x80000000, RZ, 0xc0, !PT ;  /* 0x8000000002027812 */ /* 0x000fd600078ec0ff */
[----:B------:R-:W-:Y:S05]  /*0930*/  @!P0 BRA `(.L_x_15) ;  /* 0x000001a000008947 */ /* 0x000fea0003800000 */
[CCC-:B------:R-:W-:Y:S01]  /*0940*/  FFMA.RZ R0, R15.reuse, R11.reuse, R8.reuse ;  /* 0x0000000b0f007223 */ /* 0x1c0fe2000000c008 */
[-CC-:B------:R-:W-:Y:S01]  /*0950*/  FFMA.RM R5, R15, R11.reuse, R8.reuse ;  /* 0x0000000b0f057223 */ /* 0x180fe20000004008 */
[C---:B------:R-:W-:Y:S02]  /*0960*/  ISETP.NE.AND P2, PT, R9.reuse, RZ, PT ;  /* 0x000000ff0900720c */ /* 0x040fe40003f45270 */
[----:B------:R-:W-:Y:S02]  /*0970*/  ISETP.NE.AND P1, PT, R9, RZ, PT ;  /* 0x000000ff0900720c */ /* 0x000fe40003f25270 */
[----:B------:R-:W-:Y:S01]  /*0980*/  LOP3.LUT R7, R0, 0x7fffff, RZ, 0xc0, !PT ;  /* 0x007fffff00077812 */ /* 0x000fe200078ec0ff */
[----:B------:R-:W-:Y:S01]  /*0990*/  FFMA.RP R0, R15, R11, R8 ;  /* 0x0000000b0f007223 */ /* 0x000fe20000008008 */
[----:B------:R-:W-:Y:S01]  /*09a0*/  IADD3 R8, R9, 0x20, RZ ;  /* 0x0000002009087810 */ /* 0x000fe20007ffe0ff */
[----:B------:R-:W-:Y:S01]  /*09b0*/  IMAD.MOV R9, RZ, RZ, -R9 ;  /* 0x000000ffff097224 */ /* 0x000fe200078e0a09 */
[----:B------:R-:W-:-:S02]  /*09c0*/  LOP3.LUT R7, R7, 0x800000, RZ, 0xfc, !PT ;  /* 0x0080000007077812 */ /* 0x000fc400078efcff */
[----:B------:R-:W-:Y:S02]  /*09d0*/  FSETP.NEU.FTZ.AND P0, PT, R0, R5, PT ;  /* 0x000000050000720b */ /* 0x000fe40003f1d000 */
[----:B------:R-:W-:Y:S02]  /*09e0*/  SHF.L.U32 R8, R7, R8, RZ ;  /* 0x0000000807087219 */ /* 0x000fe400000006ff */
[----:B------:R-:W-:Y:S02]  /*09f0*/  SEL R0, R9, RZ, P2 ;  /* 0x000000ff09007207 */ /* 0x000fe40001000000 */
[----:B------:R-:W-:Y:S02]  /*0a00*/  ISETP.NE.AND P1, PT, R8, RZ, P1 ;  /* 0x000000ff0800720c */ /* 0x000fe40000f25270 */
[----:B------:R-:W-:Y:S02]  /*0a10*/  SHF.R.U32.HI R0, RZ, R0, R7 ;  /* 0x00000000ff007219 */ /* 0x000fe40000011607 */
[----:B------:R-:W-:-:S02]  /*0a20*/  PLOP3.LUT P0, PT, P0, P1, PT, 0xa8, 0x0 ;  /* 0x000000000000781c */ /* 0x000fc40000703570 */
[----:B------:R-:W-:Y:S02]  /*0a30*/  SHF.R.U32.HI R8, RZ, 0x1, R0 ;  /* 0x00000001ff087819 */ /* 0x000fe40000011600 */
[----:B------:R-:W-:-:S04]  /*0a40*/  SEL R5, RZ, 0x1, !P0 ;  /* 0x00000001ff057807 */ /* 0x000fc80004000000 */
[----:B------:R-:W-:-:S04]  /*0a50*/  LOP3.LUT R5, R5, 0x1, R8, 0xf8, !PT ;  /* 0x0000000105057812 */ /* 0x000fc800078ef808 */
[----:B------:R-:W-:-:S05]  /*0a60*/  LOP3.LUT R5, R5, R0, RZ, 0xc0, !PT ;  /* 0x0000000005057212 */ /* 0x000fca00078ec0ff */
[----:B------:R-:W-:-:S05]  /*0a70*/  IMAD.IADD R5, R8, 0x1, R5 ;  /* 0x0000000108057824 */ /* 0x000fca00078e0205 */
[----:B------:R-:W-:Y:S01]  /*0a80*/  LOP3.LUT R2, R5, R2, RZ, 0xfc, !PT ;  /* 0x0000000205027212 */ /* 0x000fe200078efcff */
[----:B------:R-:W-:Y:S05]  /*0a90*/  BRA `(.L_x_15) ;  /* 0x0000004000007947 */ /* 0x000fea0003800000 */
.L_x_14:
[----:B------:R-:W-:-:S04]  /*0aa0*/  LOP3.LUT R2, R2, 0x80000000, RZ, 0xc0, !PT ;  /* 0x8000000002027812 */ /* 0x000fc800078ec0ff */
[----:B------:R-:W-:Y:S01]  /*0ab0*/  LOP3.LUT R2, R2, 0x7f800000, RZ, 0xfc, !PT ;  /* 0x7f80000002027812 */ /* 0x000fe200078efcff */
[----:B------:R-:W-:Y:S05]  /*0ac0*/  BRA `(.L_x_15) ;  /* 0x0000001000007947 */ /* 0x000fea0003800000 */
.L_x_13:
[----:B------:R-:W-:Y:S02]  /*0ad0*/  IMAD R2, R5, 0x800000, R2 ;  /* 0x0080000005027824 */ /* 0x000fe400078e0202 */
.L_x_15:
[----:B------:R-:W-:Y:S05]  /*0ae0*/  BSYNC B3 ;  /* 0x0000000000037941 */ /* 0x000fea0003800000 */
.L_x_12:
[----:B------:R-:W-:Y:S05]  /*0af0*/  BRA `(.L_x_16) ;  /* 0x0000008000007947 */ /* 0x000fea0003800000 */
.L_x_11:
[----:B------:R-:W-:-:S04]  /*0b00*/  LOP3.LUT R2, R9, 0x80000000, R8, 0x48, !PT ;  /* 0x8000000009027812 */ /* 0x000fc800078e4808 */
[----:B------:R-:W-:Y:S01]  /*0b10*/  LOP3.LUT R2, R2, 0x7f800000, RZ, 0xfc, !PT ;  /* 0x7f80000002027812 */ /* 0x000fe200078efcff */
[----:B------:R-:W-:Y:S05]  /*0b20*/  BRA `(.L_x_16) ;  /* 0x0000005000007947 */ /* 0x000fea0003800000 */
.L_x_10:
[----:B------:R-:W-:Y:S01]  /*0b30*/  LOP3.LUT R2, R9, 0x80000000, R8, 0x48, !PT ;  /* 0x8000000009027812 */ /* 0x000fe200078e4808 */
[----:B------:R-:W-:Y:S05]  /*0b40*/  BRA `(.L_x_16) ;  /* 0x0000003000007947 */ /* 0x000fea0003800000 */
.L_x_9:
[----:B------:R-:W0:Y:S01]  /*0b50*/  MUFU.RSQ R2, -QNAN ;  /* 0xffc0000000027908 */ /* 0x000e220000001400 */
[----:B------:R-:W-:Y:S05]  /*0b60*/  BRA `(.L_x_16) ;  /* 0x0000001000007947 */ /* 0x000fea0003800000 */
.L_x_8:
[----:B------:R-:W-:Y:S02]  /*0b70*/  FADD.FTZ R2, R0, c[0x0][0x174] ;  /* 0x00005d0000027621 */ /* 0x000fe40000010000 */
.L_x_16:
[----:B------:R-:W-:Y:S05]  /*0b80*/  BSYNC B2 ;  /* 0x0000000000027941 */ /* 0x000fea0003800000 */
.L_x_6:
[----:B------:R-:W-:-:S04]  /*0b90*/  IMAD.MOV.U32 R7, RZ, RZ, 0x0 ;  /* 0x00000000ff077424 */ /* 0x000fc800078e00ff */
[----:B------:R-:W-:Y:S05]  /*0ba0*/  RET.REL.NODEC R6 `(entropy) ;  /* 0xfffff45006007950 */ /* 0x000fea0003c3ffff */
.L_x_17:
[----:B------:R-:W-:-:S00]  /*0bb0*/  BRA `(.L_x_17) ;  /* 0xfffffff000007947 */ /* 0x000fc0000383ffff */
[----:B------:R-:W-:-:S00]  /*0bc0*/  NOP ;  /* 0x0000000000007918 */ /* 0x000fc00000000000 */
        /* <DEDUP_REMOVED lines=11> */
.L_x_18:


//--------------------- .nv.shared.entropy        --------------------------
	.section	.nv.shared.entropy,"aw",@nobits
	.sectionflags	@""
	.align	4
.nv.shared.entropy:
	.zero		4096
